	.headerflags	@"EF_CUDA_TEXMODE_UNIFIED EF_CUDA_64BIT_ADDRESS EF_CUDA_ACCELERATORS EF_CUDA_SM90 EF_CUDA_VIRTUAL_SM(EF_CUDA_SM90)"
	.elftype	@"ET_EXEC"


//--------------------- .nv.info                  --------------------------
	.section	.nv.info,"",@"SHT_CUDA_INFO"
	.align	4


	//----- nvinfo : EIATTR_REGCOUNT
	.align		4
        /*0000*/ 	.byte	0x04, 0x2f
        /*0002*/ 	.short	(.L_2 - .L_1)
	.align		4
.L_1:
        /*0004*/ 	.word	index@(triton_poi_fused_add_clamp_convolution_ge_le_logical_and_tanh_8)
        /*0008*/ 	.word	0x00000011


	//----- nvinfo : EIATTR_MIN_STACK_SIZE
	.align		4
.L_2:
        /*000c*/ 	.byte	0x04, 0x12
        /*000e*/ 	.short	(.L_4 - .L_3)
	.align		4
.L_3:
        /*0010*/ 	.word	index@(triton_poi_fused_add_clamp_convolution_ge_le_logical_and_tanh_8)
        /*0014*/ 	.word	0x00000000


	//----- nvinfo : EIATTR_FRAME_SIZE
	.align		4
.L_4:
        /*0018*/ 	.byte	0x04, 0x11
        /*001a*/ 	.short	(.L_6 - .L_5)
	.align		4
.L_5:
        /*001c*/ 	.word	index@(triton_poi_fused_add_clamp_convolution_ge_le_logical_and_tanh_8)
        /*0020*/ 	.word	0x00000000


	//----- nvinfo : EIATTR_MIN_STACK_SIZE
	.align		4
.L_6:
        /*0024*/ 	.byte	0x04, 0x12
        /*0026*/ 	.short	(.L_8 - .L_7)
	.align		4
.L_7:
        /*0028*/ 	.word	index@(triton_poi_fused_add_clamp_convolution_ge_le_logical_and_tanh_8)
        /*002c*/ 	.word	0x00000000
.L_8:


//--------------------- .nv.info.triton_poi_fused_add_clamp_convolution_ge_le_logical_and_tanh_8 --------------------------
	.section	.nv.info.triton_poi_fused_add_clamp_convolution_ge_le_logical_and_tanh_8,"",@"SHT_CUDA_INFO"
	.sectionflags	@""
	.align	4


	//----- nvinfo : EIATTR_CUDA_API_VERSION
	.align		4
        /*0000*/ 	.byte	0x04, 0x37
        /*0002*/ 	.short	(.L_10 - .L_9)
.L_9:
        /*0004*/ 	.word	0x0000007c


	//----- nvinfo : EIATTR_KPARAM_INFO
	.align		4
.L_10:
        /*0008*/ 	.byte	0x04, 0x17
        /*000a*/ 	.short	(.L_12 - .L_11)
.L_11:
        /*000c*/ 	.word	0x00000000
        /*0010*/ 	.short	0x0005
        /*0012*/ 	.short	0x0028
        /*0014*/ 	.byte	0x00, 0xf0, 0x11, 0x00


	//----- nvinfo : EIATTR_KPARAM_INFO
	.align		4
.L_12:
        /*0018*/ 	.byte	0x04, 0x17
        /*001a*/ 	.short	(.L_14 - .L_13)
.L_13:
        /*001c*/ 	.word	0x00000000
        /*0020*/ 	.short	0x0004
        /*0022*/ 	.short	0x0020
        /*0024*/ 	.byte	0x00, 0xf4, 0x21, 0x00


	//----- nvinfo : EIATTR_KPARAM_INFO
	.align		4
.L_14:
        /*0028*/ 	.byte	0x04, 0x17
        /*002a*/ 	.short	(.L_16 - .L_15)
.L_15:
        /*002c*/ 	.word	0x00000000
        /*0030*/ 	.short	0x0003
        /*0032*/ 	.short	0x0018
        /*0034*/ 	.byte	0x00, 0xf4, 0x21, 0x00


	//----- nvinfo : EIATTR_KPARAM_INFO
	.align		4
.L_16:
        /*0038*/ 	.byte	0x04, 0x17
        /*003a*/ 	.short	(.L_18 - .L_17)
.L_17:
        /*003c*/ 	.word	0x00000000
        /*0040*/ 	.short	0x0002
        /*0042*/ 	.short	0x0010
        /*0044*/ 	.byte	0x00, 0xf4, 0x21, 0x00


	//----- nvinfo : EIATTR_KPARAM_INFO
	.align		4
.L_18:
        /*0048*/ 	.byte	0x04, 0x17
        /*004a*/ 	.short	(.L_20 - .L_19)
.L_19:
        /*004c*/ 	.word	0x00000000
        /*0050*/ 	.short	0x0001
        /*0052*/ 	.short	0x0008
        /*0054*/ 	.byte	0x00, 0xf4, 0x21, 0x00


	//----- nvinfo : EIATTR_KPARAM_INFO
	.align		4
.L_20:
        /*0058*/ 	.byte	0x04, 0x17
        /*005a*/ 	.short	(.L_22 - .L_21)
.L_21:
        /*005c*/ 	.word	0x00000000
        /*0060*/ 	.short	0x0000
        /*0062*/ 	.short	0x0000
        /*0064*/ 	.byte	0x00, 0xf4, 0x21, 0x00


	//----- nvinfo : EIATTR_SPARSE_MMA_MASK
	.align		4
.L_22:
        /*0068*/ 	.byte	0x03, 0x50
        /*006a*/ 	.short	0x0000


	//----- nvinfo : EIATTR_MAXREG_COUNT
	.align		4
        /*006c*/ 	.byte	0x03, 0x1b
        /*006e*/ 	.short	0x00ff


	//----- nvinfo : EIATTR_EXIT_INSTR_OFFSETS
	.align		4
        /*0070*/ 	.byte	0x04, 0x1c
        /*0072*/ 	.short	(.L_24 - .L_23)


	//   ....[0]....
.L_23:
        /*0074*/ 	.word	0x00000640


	//----- nvinfo : EIATTR_REQNTID
	.align		4
.L_24:
        /*0078*/ 	.byte	0x04, 0x10
        /*007a*/ 	.short	(.L_26 - .L_25)
.L_25:
        /*007c*/ 	.word	0x00000080
        /*0080*/ 	.word	0x00000001
        /*0084*/ 	.word	0x00000001


	//----- nvinfo : EIATTR_CRS_STACK_SIZE
	.align		4
.L_26:
        /*0088*/ 	.byte	0x04, 0x1e
        /*008a*/ 	.short	(.L_28 - .L_27)
.L_27:
        /*008c*/ 	.word	0x00000000


	//----- nvinfo : EIATTR_CBANK_PARAM_SIZE
	.align		4
.L_28:
        /*0090*/ 	.byte	0x03, 0x19
        /*0092*/ 	.short	0x002c


	//----- nvinfo : EIATTR_PARAM_CBANK
	.align		4
        /*0094*/ 	.byte	0x04, 0x0a
        /*0096*/ 	.short	(.L_30 - .L_29)
	.align		4
.L_29:
        /*0098*/ 	.word	index@(.nv.constant0.triton_poi_fused_add_clamp_convolution_ge_le_logical_and_tanh_8)
        /*009c*/ 	.short	0x0210
        /*009e*/ 	.short	0x002c


	//----- nvinfo : EIATTR_SW_WAR
	.align		4
.L_30:
        /*00a0*/ 	.byte	0x04, 0x36
        /*00a2*/ 	.short	(.L_32 - .L_31)
.L_31:
        /*00a4*/ 	.word	0x00000008
.L_32:


//--------------------- .nv.callgraph             --------------------------
	.section	.nv.callgraph,"",@"SHT_CUDA_CALLGRAPH"
	.align	4
	.sectionentsize	8
	.align		4
        /*0000*/ 	.word	0x00000000
	.align		4
        /*0004*/ 	.word	0xffffffff
	.align		4
        /*0008*/ 	.word	0x00000000
	.align		4
        /*000c*/ 	.word	0xfffffffe
	.align		4
        /*0010*/ 	.word	0x00000000
	.align		4
        /*0014*/ 	.word	0xfffffffd
	.align		4
        /*0018*/ 	.word	0x00000000
	.align		4
        /*001c*/ 	.word	0xfffffffc


//--------------------- .nv.constant4             --------------------------
	.section	.nv.constant4,"a",@progbits
	.align	8
	.align		8
.nv.constant4:
        /*0000*/ 	.dword	_$_str


//--------------------- .text.triton_poi_fused_add_clamp_convolution_ge_le_logical_and_tanh_8 --------------------------
	.section	.text.triton_poi_fused_add_clamp_convolution_ge_le_logical_and_tanh_8,"ax",@progbits
	.align	128
        .global         triton_poi_fused_add_clamp_convolution_ge_le_logical_and_tanh_8
        .type           triton_poi_fused_add_clamp_convolution_ge_le_logical_and_tanh_8,@function
        .size           triton_poi_fused_add_clamp_convolution_ge_le_logical_and_tanh_8,(.L_x_7 - triton_poi_fused_add_clamp_convolution_ge_le_logical_and_tanh_8)
        .other          triton_poi_fused_add_clamp_convolution_ge_le_logical_and_tanh_8,@"STO_CUDA_ENTRY STV_DEFAULT"
triton_poi_fused_add_clamp_convolution_ge_le_logical_and_tanh_8:
.text.triton_poi_fused_add_clamp_convolution_ge_le_logical_and_tanh_8:
[----:B------:R-:W0:Y:S02]  /*0000*/  LDC R1, c[0x0][0x28] ;  /* 0x00000a00ff017b82 */ /* 0x000e240000000800 */
[----:B------:R-:W1:Y:S01]  /*0010*/  S2R R0, SR_TID.X ;  /* 0x0000000000007919 */ /* 0x000e620000002100 */
[----:B------:R-:W2:Y:S01]  /*0020*/  LDC.64 R10, c[0x0][0x218] ;  /* 0x00008600ff0a7b82 */ /* 0x000ea20000000a00 */
[----:B------:R-:W-:Y:S01]  /*0030*/  ULDC.64 UR4, c[0x0][0x208] ;  /* 0x0000820000047ab9 */ /* 0x000fe20000000a00 */
[----:B------:R-:W3:Y:S06]  /*0040*/  S2R R5, SR_CTAID.X ;  /* 0x0000000000057919 */ /* 0x000eec0000002500 */
[----:B------:R-:W4:Y:S01]  /*0050*/  LDC.64 R8, c[0x0][0x220] ;  /* 0x00008800ff087b82 */ /* 0x000f220000000a00 */
[----:B-1----:R-:W-:Y:S01]  /*0060*/  IMAD.SHL.U32 R0, R0, 0x2, RZ ;  /* 0x0000000200007824 */ /* 0x002fe200078e00ff */
[----:B---3--:R-:W-:-:S04]  /*0070*/  SHF.R.S32.HI R3, RZ, 0x17, R5 ;  /* 0x00000017ff037819 */ /* 0x008fc80000011405 */
[----:B------:R-:W-:Y:S02]  /*0080*/  LOP3.LUT R0, R0, 0xfe, RZ, 0xc0, !PT ;  /* 0x000000fe00007812 */ /* 0x000fe400078ec0ff */
[----:B------:R-:W-:-:S03]  /*0090*/  SGXT R3, R3, 0x1 ;  /* 0x000000010303781a */ /* 0x000fc60000000200 */
[----:B------:R-:W-:Y:S02]  /*00a0*/  IMAD R2, R5, 0x100, R0 ;  /* 0x0000010005027824 */ /* 0x000fe400078e0200 */
[----:B------:R-:W1:Y:S03]  /*00b0*/  LDC.64 R4, c[0x0][0x210] ;  /* 0x00008400ff047b82 */ /* 0x000e660000000a00 */
[----:B------:R-:W-:-:S04]  /*00c0*/  LEA.HI R3, R3, R2, RZ, 0xc ;  /* 0x0000000203037211 */ /* 0x000fc800078f60ff */
[----:B------:R-:W-:-:S05]  /*00d0*/  SHF.R.S32.HI R3, RZ, 0xc, R3 ;  /* 0x0000000cff037819 */ /* 0x000fca0000011403 */
[----:B------:R-:W-:-:S05]  /*00e0*/  IMAD.HI R0, R3, 0x55555556, RZ ;  /* 0x5555555603007827 */ /* 0x000fca00078e02ff */
[----:B------:R-:W-:-:S05]  /*00f0*/  LEA.HI R0, R0, R0, RZ, 0x1 ;  /* 0x0000000000007211 */ /* 0x000fca00078f08ff */
[----:B------:R-:W-:Y:S02]  /*0100*/  IMAD R3, R0, -0x3, R3 ;  /* 0xfffffffd00037824 */ /* 0x000fe400078e0203 */
[----:B-1----:R-:W-:-:S04]  /*0110*/  IMAD.WIDE R4, R2, 0x4, R4 ;  /* 0x0000000402047825 */ /* 0x002fc800078e0204 */
[----:B--2---:R-:W-:Y:S01]  /*0120*/  IMAD.WIDE R10, R3, 0x4, R10 ;  /* 0x00000004030a7825 */ /* 0x004fe200078e020a */
[----:B------:R-:W2:Y:S05]  /*0130*/  LDG.E.64 R6, desc[UR4][R4.64] ;  /* 0x0000000404067981 */ /* 0x000eaa000c1e1b00 */
[----:B------:R-:W2:Y:S01]  /*0140*/  LDG.E.EL R10, desc[UR4][R10.64] ;  /* 0x000000040a0a7981 */ /* 0x000ea2000c2e1900 */
[----:B----4-:R-:W-:-:S06]  /*0150*/  IMAD.WIDE R8, R2, 0x4, R8 ;  /* 0x0000000402087825 */ /* 0x010fcc00078e0208 */
[----:B------:R-:W5:Y:S01]  /*0160*/  LDG.E.64 R8, desc[UR4][R8.64] ;  /* 0x0000000408087981 */ /* 0x000f62000c1e1b00 */
[----:B------:R-:W-:Y:S01]  /*0170*/  BSSY B0, `(.L_x_0) ;  /* 0x0000017000007945 */ /* 0x000fe20003800000 */
[--C-:B--2---:R-:W-:Y:S01]  /*0180*/  FADD R6, R6, R10.reuse ;  /* 0x0000000a06067221 */ /* 0x104fe20000000000 */
[----:B------:R-:W-:-:S03]  /*0190*/  FADD R7, R7, R10 ;  /* 0x0000000a07077221 */ /* 0x000fc60000000000 */
[----:B------:R-:W-:-:S05]  /*01a0*/  FADD.FTZ R0, |R6|, -RZ ;  /* 0x800000ff06007221 */ /* 0x000fca0000010200 */
[----:B------:R-:W-:-:S13]  /*01b0*/  FSETP.GE.AND P0, PT, R0, 0.60000002384185791016, PT ;  /* 0x3f19999a0000780b */ /* 0x000fda0003f06000 */
[----:B------:R-:W-:Y:S05]  /*01c0*/  @!P0 BRA `(.L_x_1) ;  /* 0x0000000000288947 */ /* 0x000fea0003800000 */
[C---:B------:R-:W-:Y:S01]  /*01d0*/  FMUL R3, R0.reuse, 2.8853900432586669922 ;  /* 0x4038aa3b00037820 */ /* 0x040fe20000400000 */
[----:B------:R-:W-:Y:S01]  /*01e0*/  IMAD.MOV.U32 R11, RZ, RZ, 0x3f800000 ;  /* 0x3f800000ff0b7424 */ /* 0x000fe200078e00ff */
[----:B------:R-:W-:-:S04]  /*01f0*/  FSETP.GE.AND P0, PT, R0, 9.010913848876953125, PT ;  /* 0x41102cb40000780b */ /* 0x000fc80003f06000 */
[----:B------:R-:W1:Y:S02]  /*0200*/  MUFU.EX2 R3, R3 ;  /* 0x0000000300037308 */ /* 0x000e640000000800 */
[----:B-1----:R-:W-:-:S06]  /*0210*/  FADD R10, R3, 1 ;  /* 0x3f800000030a7421 */ /* 0x002fcc0000000000 */
[----:B------:R-:W1:Y:S02]  /*0220*/  MUFU.RCP R10, R10 ;  /* 0x0000000a000a7308 */ /* 0x000e640000001000 */
[----:B-1----:R-:W-:-:S05]  /*0230*/  FFMA.FTZ R11, R10, -2, R11 ;  /* 0xc00000000a0b7823 */ /* 0x002fca000001000b */
[----:B------:R-:W-:-:S04]  /*0240*/  FSEL R11, R11, 1, !P0 ;  /* 0x3f8000000b0b7808 */ /* 0x000fc80004000000 */
[----:B------:R-:W-:Y:S01]  /*0250*/  LOP3.LUT R11, R11, 0x80000000, R6, 0xf8, !PT ;  /* 0x800000000b0b7812 */ /* 0x000fe200078ef806 */
[----:B------:R-:W-:Y:S06]  /*0260*/  BRA `(.L_x_2) ;  /* 0x00000000001c7947 */ /* 0x000fec0003800000 */
.L_x_1:
[----:B------:R-:W-:Y:S02]  /*0270*/  IMAD.MOV.U32 R0, RZ, RZ, 0x3c80f082 ;  /* 0x3c80f082ff007424 */ /* 0x000fe400078e00ff */
[----:B------:R-:W-:-:S04]  /*0280*/  FMUL R3, R6, R6 ;  /* 0x0000000606037220 */ /* 0x000fc80000400000 */
[----:B------:R-:W-:-:S04]  /*0290*/  FFMA.FTZ R0, R3, R0, -0.052303962409496307373 ;  /* 0xbd563cae03007423 */ /* 0x000fc80000010000 */
[----:B------:R-:W-:-:S04]  /*02a0*/  FFMA.FTZ R0, R3, R0, 0.1331529766321182251 ;  /* 0x3e08594103007423 */ /* 0x000fc80000010000 */
[----:B------:R-:W-:-:S04]  /*02b0*/  FFMA.FTZ R0, R3, R0, -0.33332768082618713379 ;  /* 0xbeaaa9ed03007423 */ /* 0x000fc80000010000 */
[----:B------:R-:W-:-:S04]  /*02c0*/  FFMA.FTZ R3, R3, R0, RZ ;  /* 0x0000000003037223 */ /* 0x000fc800000100ff */
[----:B------:R-:W-:-:S07]  /*02d0*/  FFMA.FTZ R11, R6, R3, R6 ;  /* 0x00000003060b7223 */ /* 0x000fce0000010006 */
.L_x_2:
[----:B------:R-:W-:Y:S05]  /*02e0*/  BSYNC B0 ;  /* 0x0000000000007941 */ /* 0x000fea0003800000 */
.L_x_0:
[----:B------:R-:W-:Y:S01]  /*02f0*/  FADD.FTZ R14, |R7|, -RZ ;  /* 0x800000ff070e7221 */ /* 0x000fe20000010200 */
[----:B------:R-:W-:Y:S01]  /*0300*/  BSSY B0, `(.L_x_3) ;  /* 0x0000015000007945 */ /* 0x000fe20003800000 */
[----:B------:R-:W-:-:S03]  /*0310*/  SHF.R.S32.HI R3, RZ, 0x1f, R2 ;  /* 0x0000001fff037819 */ /* 0x000fc60000011402 */
        /* <DEDUP_REMOVED lines=12> */
.L_x_4:
[----:B------:R-:W-:Y:S02]  /*03e0*/  IMAD.MOV.U32 R0, RZ, RZ, 0x3c80f082 ;  /* 0x3c80f082ff007424 */ /* 0x000fe400078e00ff */
[----:B------:R-:W-:-:S04]  /*03f0*/  FMUL R13, R7, R7 ;  /* 0x00000007070d7220 */ /* 0x000fc80000400000 */
[----:B------:R-:W-:-:S04]  /*0400*/  FFMA.FTZ R0, R13, R0, -0.052303962409496307373 ;  /* 0xbd563cae0d007423 */ /* 0x000fc80000010000 */
[----:B------:R-:W-:-:S04]  /*0410*/  FFMA.FTZ R0, R13, R0, 0.1331529766321182251 ;  /* 0x3e0859410d007423 */ /* 0x000fc80000010000 */
[----:B------:R-:W-:-:S04]  /*0420*/  FFMA.FTZ R0, R13, R0, -0.33332768082618713379 ;  /* 0xbeaaa9ed0d007423 */ /* 0x000fc80000010000 */
[----:B------:R-:W-:-:S04]  /*0430*/  FFMA.FTZ R0, R13, R0, RZ ;  /* 0x000000000d007223 */ /* 0x000fc800000100ff */
[----:B------:R-:W-:-:S07]  /*0440*/  FFMA.FTZ R0, R7, R0, R7 ;  /* 0x0000000007007223 */ /* 0x000fce0000010007 */
.L_x_5:
[----:B------:R-:W-:Y:S05]  /*0450*/  BSYNC B0 ;  /* 0x0000000000007941 */ /* 0x000fea0003800000 */
.L_x_3:
[----:B-----5:R-:W-:Y:S01]  /*0460*/  FADD R11, R8, R11 ;  /* 0x0000000b080b7221 */ /* 0x020fe20000000000 */
[----:B------:R-:W-:Y:S01]  /*0470*/  FADD R0, R9, R0 ;  /* 0x0000000009007221 */ /* 0x000fe20000000000 */
[----:B------:R-:W-:Y:S01]  /*0480*/  ULDC.64 UR6, c[0x0][0x228] ;  /* 0x00008a0000067ab9 */ /* 0x000fe20000000a00 */
[----:B------:R-:W-:Y:S01]  /*0490*/  ULDC.64 UR8, c[0x0][0x230] ;  /* 0x00008c0000087ab9 */ /* 0x000fe20000000a00 */
[----:B------:R-:W-:Y:S01]  /*04a0*/  STG.E.64 desc[UR4][R4.64], R6 ;  /* 0x0000000604007986 */ /* 0x000fe2000c101b04 */
[C---:B------:R-:W-:Y:S02]  /*04b0*/  FSETP.NAN.AND P2, PT, R11.reuse, R11, PT ;  /* 0x0000000b0b00720b */ /* 0x040fe40003f48000 */
[C---:B------:R-:W-:Y:S02]  /*04c0*/  FSETP.NAN.AND P3, PT, R0.reuse, R0, PT ;  /* 0x000000000000720b */ /* 0x040fe40003f68000 */
[----:B------:R-:W-:Y:S02]  /*04d0*/  FSETP.GT.AND P0, PT, R11, -1, PT ;  /* 0xbf8000000b00780b */ /* 0x000fe40003f04000 */
[----:B------:R-:W-:-:S02]  /*04e0*/  FSETP.GT.AND P1, PT, R0, -1, PT ;  /* 0xbf8000000000780b */ /* 0x000fc40003f24000 */
[C---:B------:R-:W-:Y:S02]  /*04f0*/  FSEL R8, R11.reuse, -1, P2 ;  /* 0xbf8000000b087808 */ /* 0x040fe40001000000 */
[C---:B------:R-:W-:Y:S02]  /*0500*/  FSEL R13, R0.reuse, -1, P3 ;  /* 0xbf800000000d7808 */ /* 0x040fe40001800000 */
[----:B------:R-:W-:Y:S02]  /*0510*/  FSEL R12, R11, R8, P0 ;  /* 0x000000080b0c7208 */ /* 0x000fe40000000000 */
[----:B------:R-:W-:Y:S02]  /*0520*/  FSEL R13, R0, R13, P1 ;  /* 0x0000000d000d7208 */ /* 0x000fe40000800000 */
[----:B------:R-:W-:Y:S02]  /*0530*/  FSETP.GEU.AND P1, PT, R12, 1, PT ;  /* 0x3f8000000c00780b */ /* 0x000fe40003f2e000 */
[----:B------:R-:W-:-:S02]  /*0540*/  FSETP.GEU.AND P0, PT, R13, 1, PT ;  /* 0x3f8000000d00780b */ /* 0x000fc40003f0e000 */
[----:B------:R-:W-:Y:S02]  /*0550*/  FSETP.GTU.AND P4, PT, |R11|, 1, PT ;  /* 0x3f8000000b00780b */ /* 0x000fe40003f8c200 */
[----:B------:R-:W-:Y:S02]  /*0560*/  LEA R8, P3, R2, UR6, 0x2 ;  /* 0x0000000602087c11 */ /* 0x000fe4000f8610ff */
[----:B------:R-:W-:Y:S02]  /*0570*/  FSETP.GTU.AND P2, PT, |R0|, 1, PT ;  /* 0x3f8000000000780b */ /* 0x000fe40003f4c200 */
[----:B------:R-:W-:Y:S02]  /*0580*/  SEL R0, RZ, 0x1, P4 ;  /* 0x00000001ff007807 */ /* 0x000fe40002000000 */
[----:B------:R-:W-:Y:S02]  /*0590*/  LEA.HI.X R9, R2, UR7, R3, 0x2, P3 ;  /* 0x0000000702097c11 */ /* 0x000fe400098f1403 */
[----:B------:R-:W-:-:S02]  /*05a0*/  FSETP.NAN.AND P4, PT, R12, R12, PT ;  /* 0x0000000c0c00720b */ /* 0x000fc40003f88000 */
[C---:B------:R-:W-:Y:S02]  /*05b0*/  FSETP.NAN.AND P5, PT, R13.reuse, R13, PT ;  /* 0x0000000d0d00720b */ /* 0x040fe40003fa8000 */
[----:B------:R-:W-:Y:S02]  /*05c0*/  SEL R11, RZ, 0x100, P2 ;  /* 0x00000100ff0b7807 */ /* 0x000fe40001000000 */
[----:B------:R-:W-:Y:S02]  /*05d0*/  IADD3 R2, P3, R2, UR8, RZ ;  /* 0x0000000802027c10 */ /* 0x000fe4000ff7e0ff */
[----:B------:R-:W-:Y:S01]  /*05e0*/  @P1 SEL R12, R12, 0x3f800000, P4 ;  /* 0x3f8000000c0c1807 */ /* 0x000fe20002000000 */
[----:B------:R-:W-:Y:S01]  /*05f0*/  IMAD.IADD R11, R0, 0x1, R11 ;  /* 0x00000001000b7824 */ /* 0x000fe200078e020b */
[----:B------:R-:W-:Y:S02]  /*0600*/  @P0 SEL R13, R13, 0x3f800000, P5 ;  /* 0x3f8000000d0d0807 */ /* 0x000fe40002800000 */
[----:B------:R-:W-:-:S03]  /*0610*/  IADD3.X R3, R3, UR9, RZ, P3, !PT ;  /* 0x0000000903037c10 */ /* 0x000fc60009ffe4ff */
[----:B------:R-:W-:Y:S04]  /*0620*/  STG.E.64 desc[UR4][R8.64], R12 ;  /* 0x0000000c08007986 */ /* 0x000fe8000c101b04 */
[----:B------:R-:W-:Y:S01]  /*0630*/  STG.E.U16 desc[UR4][R2.64], R11 ;  /* 0x0000000b02007986 */ /* 0x000fe2000c101504 */
[----:B------:R-:W-:Y:S05]  /*0640*/  EXIT ;  /* 0x000000000000794d */ /* 0x000fea0003800000 */
.L_x_6:
[----:B------:R-:W-:-:S00]  /*0650*/  BRA `(.L_x_6) ;  /* 0xfffffffc00fc7947 */ /* 0x000fc0000383ffff */
[----:B------:R-:W-:-:S00]  /*0660*/  NOP ;  /* 0x0000000000007918 */ /* 0x000fc00000000000 */
        /* <DEDUP_REMOVED lines=9> */
.L_x_7:


//--------------------- .nv.global.init           --------------------------
	.section	.nv.global.init,"aw",@progbits
.nv.global.init:
	.type		_$_str,@object
	.size		_$_str,(.L_0 - _$_str)
_$_str:
        /*0000*/ 	.byte	0x5f, 0x5f, 0x43, 0x55, 0x44, 0x41, 0x5f, 0x46, 0x54, 0x5a, 0x00
.L_0:


//--------------------- .nv.constant0.triton_poi_fused_add_clamp_convolution_ge_le_logical_and_tanh_8 --------------------------
	.section	.nv.constant0.triton_poi_fused_add_clamp_convolution_ge_le_logical_and_tanh_8,"a",@progbits
	.sectionflags	@""
	.align	4
.nv.constant0.triton_poi_fused_add_clamp_convolution_ge_le_logical_and_tanh_8:
	.zero		572
